	.headerflags	@"EF_CUDA_TEXMODE_UNIFIED EF_CUDA_64BIT_ADDRESS EF_CUDA_ACCELERATORS EF_CUDA_SM90 EF_CUDA_VIRTUAL_SM(EF_CUDA_SM90)"
	.elftype	@"ET_EXEC"


//--------------------- .nv.info                  --------------------------
	.section	.nv.info,"",@"SHT_CUDA_INFO"
	.align	4


	//----- nvinfo : EIATTR_REGCOUNT
	.align		4
        /*0000*/ 	.byte	0x04, 0x2f
        /*0002*/ 	.short	(.L_3 - .L_2)
	.align		4
.L_2:
        /*0004*/ 	.word	index@(triton_poi_fused_cat_85)
        /*0008*/ 	.word	0x00000016


	//----- nvinfo : EIATTR_MIN_STACK_SIZE
	.align		4
.L_3:
        /*000c*/ 	.byte	0x04, 0x12
        /*000e*/ 	.short	(.L_5 - .L_4)
	.align		4
.L_4:
        /*0010*/ 	.word	index@(triton_poi_fused_cat_85)
        /*0014*/ 	.word	0x00000000


	//----- nvinfo : EIATTR_FRAME_SIZE
	.align		4
.L_5:
        /*0018*/ 	.byte	0x04, 0x11
        /*001a*/ 	.short	(.L_7 - .L_6)
	.align		4
.L_6:
        /*001c*/ 	.word	index@(triton_poi_fused_cat_85)
        /*0020*/ 	.word	0x00000000


	//----- nvinfo : EIATTR_MIN_STACK_SIZE
	.align		4
.L_7:
        /*0024*/ 	.byte	0x04, 0x12
        /*0026*/ 	.short	(.L_9 - .L_8)
	.align		4
.L_8:
        /*0028*/ 	.word	index@(triton_poi_fused_cat_85)
        /*002c*/ 	.word	0x00000000
.L_9:


//--------------------- .nv.info.triton_poi_fused_cat_85 --------------------------
	.section	.nv.info.triton_poi_fused_cat_85,"",@"SHT_CUDA_INFO"
	.sectionflags	@""
	.align	4


	//----- nvinfo : EIATTR_CUDA_API_VERSION
	.align		4
        /*0000*/ 	.byte	0x04, 0x37
        /*0002*/ 	.short	(.L_11 - .L_10)
.L_10:
        /*0004*/ 	.word	0x0000007c


	//----- nvinfo : EIATTR_KPARAM_INFO
	.align		4
.L_11:
        /*0008*/ 	.byte	0x04, 0x17
        /*000a*/ 	.short	(.L_13 - .L_12)
.L_12:
        /*000c*/ 	.word	0x00000000
        /*0010*/ 	.short	0x0007
        /*0012*/ 	.short	0x0038
        /*0014*/ 	.byte	0x00, 0xf0, 0x11, 0x00


	//----- nvinfo : EIATTR_KPARAM_INFO
	.align		4
.L_13:
        /*0018*/ 	.byte	0x04, 0x17
        /*001a*/ 	.short	(.L_15 - .L_14)
.L_14:
        /*001c*/ 	.word	0x00000000
        /*0020*/ 	.short	0x0006
        /*0022*/ 	.short	0x0030
        /*0024*/ 	.byte	0x00, 0xf4, 0x21, 0x00


	//----- nvinfo : EIATTR_KPARAM_INFO
	.align		4
.L_15:
        /*0028*/ 	.byte	0x04, 0x17
        /*002a*/ 	.short	(.L_17 - .L_16)
.L_16:
        /*002c*/ 	.word	0x00000000
        /*0030*/ 	.short	0x0005
        /*0032*/ 	.short	0x0028
        /*0034*/ 	.byte	0x00, 0xf4, 0x21, 0x00


	//----- nvinfo : EIATTR_KPARAM_INFO
	.align		4
.L_17:
        /*0038*/ 	.byte	0x04, 0x17
        /*003a*/ 	.short	(.L_19 - .L_18)
.L_18:
        /*003c*/ 	.word	0x00000000
        /*0040*/ 	.short	0x0004
        /*0042*/ 	.short	0x0020
        /*0044*/ 	.byte	0x00, 0xf4, 0x21, 0x00


	//----- nvinfo : EIATTR_KPARAM_INFO
	.align		4
.L_19:
        /*0048*/ 	.byte	0x04, 0x17
        /*004a*/ 	.short	(.L_21 - .L_20)
.L_20:
        /*004c*/ 	.word	0x00000000
        /*0050*/ 	.short	0x0003
        /*0052*/ 	.short	0x0018
        /*0054*/ 	.byte	0x00, 0xf4, 0x21, 0x00


	//----- nvinfo : EIATTR_KPARAM_INFO
	.align		4
.L_21:
        /*0058*/ 	.byte	0x04, 0x17
        /*005a*/ 	.short	(.L_23 - .L_22)
.L_22:
        /*005c*/ 	.word	0x00000000
        /*0060*/ 	.short	0x0002
        /*0062*/ 	.short	0x0010
        /*0064*/ 	.byte	0x00, 0xf4, 0x21, 0x00


	//----- nvinfo : EIATTR_KPARAM_INFO
	.align		4
.L_23:
        /*0068*/ 	.byte	0x04, 0x17
        /*006a*/ 	.short	(.L_25 - .L_24)
.L_24:
        /*006c*/ 	.word	0x00000000
        /*0070*/ 	.short	0x0001
        /*0072*/ 	.short	0x0008
        /*0074*/ 	.byte	0x00, 0xf4, 0x21, 0x00


	//----- nvinfo : EIATTR_KPARAM_INFO
	.align		4
.L_25:
        /*0078*/ 	.byte	0x04, 0x17
        /*007a*/ 	.short	(.L_27 - .L_26)
.L_26:
        /*007c*/ 	.word	0x00000000
        /*0080*/ 	.short	0x0000
        /*0082*/ 	.short	0x0000
        /*0084*/ 	.byte	0x00, 0xf4, 0x21, 0x00


	//----- nvinfo : EIATTR_SPARSE_MMA_MASK
	.align		4
.L_27:
        /*0088*/ 	.byte	0x03, 0x50
        /*008a*/ 	.short	0x0000


	//----- nvinfo : EIATTR_MAXREG_COUNT
	.align		4
        /*008c*/ 	.byte	0x03, 0x1b
        /*008e*/ 	.short	0x00ff


	//----- nvinfo : EIATTR_EXIT_INSTR_OFFSETS
	.align		4
        /*0090*/ 	.byte	0x04, 0x1c
        /*0092*/ 	.short	(.L_29 - .L_28)


	//   ....[0]....
.L_28:
        /*0094*/ 	.word	0x000004d0


	//----- nvinfo : EIATTR_REQNTID
	.align		4
.L_29:
        /*0098*/ 	.byte	0x04, 0x10
        /*009a*/ 	.short	(.L_31 - .L_30)
.L_30:
        /*009c*/ 	.word	0x00000080
        /*00a0*/ 	.word	0x00000001
        /*00a4*/ 	.word	0x00000001


	//----- nvinfo : EIATTR_CBANK_PARAM_SIZE
	.align		4
.L_31:
        /*00a8*/ 	.byte	0x03, 0x19
        /*00aa*/ 	.short	0x003c


	//----- nvinfo : EIATTR_PARAM_CBANK
	.align		4
        /*00ac*/ 	.byte	0x04, 0x0a
        /*00ae*/ 	.short	(.L_33 - .L_32)
	.align		4
.L_32:
        /*00b0*/ 	.word	index@(.nv.constant0.triton_poi_fused_cat_85)
        /*00b4*/ 	.short	0x0210
        /*00b6*/ 	.short	0x003c


	//----- nvinfo : EIATTR_SW_WAR
	.align		4
.L_33:
        /*00b8*/ 	.byte	0x04, 0x36
        /*00ba*/ 	.short	(.L_35 - .L_34)
.L_34:
        /*00bc*/ 	.word	0x00000008
.L_35:


//--------------------- .nv.callgraph             --------------------------
	.section	.nv.callgraph,"",@"SHT_CUDA_CALLGRAPH"
	.align	4
	.sectionentsize	8
	.align		4
        /*0000*/ 	.word	0x00000000
	.align		4
        /*0004*/ 	.word	0xffffffff
	.align		4
        /*0008*/ 	.word	0x00000000
	.align		4
        /*000c*/ 	.word	0xfffffffe
	.align		4
        /*0010*/ 	.word	0x00000000
	.align		4
        /*0014*/ 	.word	0xfffffffd
	.align		4
        /*0018*/ 	.word	0x00000000
	.align		4
        /*001c*/ 	.word	0xfffffffc


//--------------------- .nv.constant4             --------------------------
	.section	.nv.constant4,"a",@progbits
	.align	8
	.align		8
.nv.constant4:
        /*0000*/ 	.dword	_$_str
	.align		8
        /*0008*/ 	.dword	_$_str_$_2


//--------------------- .text.triton_poi_fused_cat_85 --------------------------
	.section	.text.triton_poi_fused_cat_85,"ax",@progbits
	.align	128
        .global         triton_poi_fused_cat_85
        .type           triton_poi_fused_cat_85,@function
        .size           triton_poi_fused_cat_85,(.L_x_1 - triton_poi_fused_cat_85)
        .other          triton_poi_fused_cat_85,@"STO_CUDA_ENTRY STV_DEFAULT"
triton_poi_fused_cat_85:
.text.triton_poi_fused_cat_85:
[----:B------:R-:W-:Y:S01]  /*0000*/  LDC R1, c[0x0][0x28] ;  /* 0x00000a00ff017b82 */ /* 0x000fe20000000800 */
[----:B------:R-:W1:Y:S07]  /*0010*/  S2R R0, SR_TID.X ;  /* 0x0000000000007919 */ /* 0x000e6e0000002100 */
[----:B------:R-:W2:Y:S01]  /*0020*/  LDC.64 R16, c[0x0][0x220] ;  /* 0x00008800ff107b82 */ /* 0x000ea20000000a00 */
[----:B------:R-:W-:Y:S01]  /*0030*/  IMAD.MOV.U32 R6, RZ, RZ, RZ ;  /* 0x000000ffff067224 */ /* 0x000fe200078e00ff */
[----:B------:R-:W-:Y:S01]  /*0040*/  ULDC.64 UR4, c[0x0][0x208] ;  /* 0x0000820000047ab9 */ /* 0x000fe20000000a00 */
[----:B------:R-:W3:Y:S05]  /*0050*/  S2R R3, SR_CTAID.X ;  /* 0x0000000000037919 */ /* 0x000eea0000002500 */
[----:B------:R-:W4:Y:S08]  /*0060*/  LDC.64 R14, c[0x0][0x210] ;  /* 0x00008400ff0e7b82 */ /* 0x000f300000000a00 */
[----:B------:R-:W5:Y:S08]  /*0070*/  LDC.64 R10, c[0x0][0x218] ;  /* 0x00008600ff0a7b82 */ /* 0x000f700000000a00 */
[----:B------:R-:W4:Y:S01]  /*0080*/  LDC.64 R4, c[0x0][0x228] ;  /* 0x00008a00ff047b82 */ /* 0x000f220000000a00 */
[----:B------:R-:W-:Y:S01]  /*0090*/  IMAD.MOV.U32 R12, RZ, RZ, RZ ;  /* 0x000000ffff0c7224 */ /* 0x000fe200078e00ff */
[----:B------:R-:W-:Y:S01]  /*00a0*/  ULDC.64 UR6, c[0x0][0x238] ;  /* 0x00008e0000067ab9 */ /* 0x000fe20000000a00 */
[----:B-1----:R-:W-:-:S05]  /*00b0*/  LOP3.LUT R0, R0, 0x7f, RZ, 0xc0, !PT ;  /* 0x0000007f00007812 */ /* 0x002fca00078ec0ff */
[----:B---3--:R-:W-:-:S05]  /*00c0*/  IMAD R0, R3, 0x80, R0 ;  /* 0x0000008003007824 */ /* 0x008fca00078e0200 */
[----:B------:R-:W-:-:S04]  /*00d0*/  SHF.R.S32.HI R3, RZ, 0x1f, R0 ;  /* 0x0000001fff037819 */ /* 0x000fc80000011400 */
[----:B------:R-:W-:-:S04]  /*00e0*/  LEA.HI R8, R3, R0, RZ, 0x2 ;  /* 0x0000000003087211 */ /* 0x000fc800078f10ff */
[--C-:B------:R-:W-:Y:S02]  /*00f0*/  SHF.R.S32.HI R7, RZ, 0x2, R8.reuse ;  /* 0x00000002ff077819 */ /* 0x100fe40000011408 */
[----:B------:R-:W-:-:S04]  /*0100*/  SHF.R.S32.HI R2, RZ, 0x1f, R8 ;  /* 0x0000001fff027819 */ /* 0x000fc80000011408 */
[----:B------:R-:W-:-:S04]  /*0110*/  LEA.HI R2, R2, R7, RZ, 0x9 ;  /* 0x0000000702027211 */ /* 0x000fc800078f48ff */
[----:B------:R-:W-:-:S05]  /*0120*/  LOP3.LUT R2, R2, 0xfffffe00, RZ, 0xc0, !PT ;  /* 0xfffffe0002027812 */ /* 0x000fca00078ec0ff */
[----:B------:R-:W-:-:S04]  /*0130*/  IMAD.IADD R7, R7, 0x1, -R2 ;  /* 0x0000000107077824 */ /* 0x000fc800078e0a02 */
[C---:B--2---:R-:W-:Y:S01]  /*0140*/  IMAD.WIDE R16, R7.reuse, 0x4, R16 ;  /* 0x0000000407107825 */ /* 0x044fe200078e0210 */
[----:B------:R-:W-:-:S13]  /*0150*/  ISETP.GE.AND P1, PT, R7, 0x100, PT ;  /* 0x000001000700780c */ /* 0x000fda0003f26270 */
[----:B------:R5:W2:Y:S01]  /*0160*/  @!P1 LDG.E.EL R6, desc[UR4][R16.64] ;  /* 0x0000000410069981 */ /* 0x000aa2000c2e1900 */
[----:B------:R-:W-:Y:S02]  /*0170*/  LEA.HI R9, R3, R0, RZ, 0xb ;  /* 0x0000000003097211 */ /* 0x000fe400078f58ff */
[----:B------:R-:W1:Y:S02]  /*0180*/  LDC.64 R2, c[0x0][0x230] ;  /* 0x00008c00ff027b82 */ /* 0x000e640000000a00 */
[----:B------:R-:W-:Y:S02]  /*0190*/  SHF.R.S32.HI R13, RZ, 0xb, R9 ;  /* 0x0000000bff0d7819 */ /* 0x000fe40000011409 */
[----:B------:R-:W-:-:S03]  /*01a0*/  LOP3.LUT R9, R9, 0xfffff800, RZ, 0xc0, !PT ;  /* 0xfffff80009097812 */ /* 0x000fc600078ec0ff */
[----:B------:R-:W-:Y:S01]  /*01b0*/  IMAD.SHL.U32 R13, R13, 0x400, RZ ;  /* 0x000004000d0d7824 */ /* 0x000fe200078e00ff */
[----:B------:R-:W-:Y:S01]  /*01c0*/  LOP3.LUT R19, R8, 0xfffffffc, RZ, 0xc0, !PT ;  /* 0xfffffffc08137812 */ /* 0x000fe200078ec0ff */
[----:B-----5:R-:W-:-:S03]  /*01d0*/  IMAD.WIDE R16, R7, 0x4, R10 ;  /* 0x0000000407107825 */ /* 0x020fc600078e020a */
[----:B------:R-:W-:-:S05]  /*01e0*/  IADD3 R9, R13, R0, -R9 ;  /* 0x000000000d097210 */ /* 0x000fca0007ffe809 */
[----:B----4-:R-:W-:-:S04]  /*01f0*/  IMAD.WIDE R14, R9, 0x4, R14 ;  /* 0x00000004090e7825 */ /* 0x010fc800078e020e */
[----:B------:R-:W-:Y:S01]  /*0200*/  IMAD.MOV.U32 R9, RZ, RZ, RZ ;  /* 0x000000ffff097224 */ /* 0x000fe200078e00ff */
[----:B------:R3:W4:Y:S01]  /*0210*/  @!P1 LDG.E R12, desc[UR4][R14.64] ;  /* 0x000000040e0c9981 */ /* 0x000722000c1e1900 */
[----:B------:R-:W-:Y:S01]  /*0220*/  IMAD.IADD R8, R0, 0x1, -R19 ;  /* 0x0000000100087824 */ /* 0x000fe200078e0a13 */
[----:B------:R-:W-:Y:S01]  /*0230*/  CS2R R10, SRZ ;  /* 0x00000000000a7805 */ /* 0x000fe2000001ff00 */
[C---:B------:R-:W-:Y:S02]  /*0240*/  IMAD.SHL.U32 R18, R7.reuse, 0x4, RZ ;  /* 0x0000000407127824 */ /* 0x040fe400078e00ff */
[----:B------:R-:W5:Y:S01]  /*0250*/  @!P1 LDG.E.EL R9, desc[UR4][R16.64] ;  /* 0x0000000410099981 */ /* 0x000f62000c2e1900 */
[----:B0-----:R-:W-:-:S04]  /*0260*/  IMAD.WIDE R4, R7, 0x4, R4 ;  /* 0x0000000407047825 */ /* 0x001fc800078e0204 */
[C---:B-1----:R-:W-:Y:S01]  /*0270*/  IMAD.WIDE R2, R7.reuse, 0x4, R2 ;  /* 0x0000000407027825 */ /* 0x042fe200078e0202 */
[--C-:B---3--:R-:W-:Y:S01]  /*0280*/  SHF.R.S32.HI R15, RZ, 0x1f, R13.reuse ;  /* 0x0000001fff0f7819 */ /* 0x108fe2000001140d */
[----:B------:R-:W3:Y:S01]  /*0290*/  @!P1 LDG.E.EL R11, desc[UR4][R4.64] ;  /* 0x00000004040b9981 */ /* 0x000ee2000c2e1900 */
[----:B------:R-:W-:Y:S02]  /*02a0*/  IADD3 R13, P2, P3, R18, R8, R13 ;  /* 0x00000008120d7210 */ /* 0x000fe40007b5e00d */
[----:B------:R-:W-:Y:S01]  /*02b0*/  SHF.R.S32.HI R8, RZ, 0x1f, R8 ;  /* 0x0000001fff087819 */ /* 0x000fe20000011408 */
[----:B------:R0:W3:Y:S01]  /*02c0*/  @!P1 LDG.E.EL R10, desc[UR4][R2.64] ;  /* 0x00000004020a9981 */ /* 0x0000e2000c2e1900 */
[----:B------:R-:W-:Y:S02]  /*02d0*/  SHF.R.S32.HI R18, RZ, 0x1f, R18 ;  /* 0x0000001fff127819 */ /* 0x000fe40000011412 */
[----:B------:R-:W-:Y:S02]  /*02e0*/  ISETP.GT.AND P0, PT, R7, 0xff, PT ;  /* 0x000000ff0700780c */ /* 0x000fe40003f04270 */
[----:B------:R-:W-:-:S02]  /*02f0*/  IADD3.X R8, R18, R8, R15, P2, P3 ;  /* 0x0000000812087210 */ /* 0x000fc400017e640f */
[C---:B------:R-:W-:Y:S01]  /*0300*/  LEA R14, P2, R13.reuse, UR6, 0x2 ;  /* 0x000000060d0e7c11 */ /* 0x040fe2000f8410ff */
[----:B0-----:R-:W0:Y:S03]  /*0310*/  LDC.64 R2, c[0x0][0x240] ;  /* 0x00009000ff027b82 */ /* 0x001e260000000a00 */
[----:B------:R-:W-:Y:S01]  /*0320*/  LEA.HI.X R15, R13, UR7, R8, 0x2, P2 ;  /* 0x000000070d0f7c11 */ /* 0x000fe200090f1408 */
[----:B------:R-:W-:-:S06]  /*0330*/  IMAD.MOV.U32 R8, RZ, RZ, RZ ;  /* 0x000000ffff087224 */ /* 0x000fcc00078e00ff */
[----:B------:R-:W3:Y:S01]  /*0340*/  @P0 LDG.E R8, desc[UR4][R14.64+-0x1000] ;  /* 0xfff000040e080981 */ /* 0x000ee2000c1e1900 */
[----:B------:R-:W-:Y:S02]  /*0350*/  IMAD.MOV.U32 R7, RZ, RZ, 0x3e800000 ;  /* 0x3e800000ff077424 */ /* 0x000fe400078e00ff */
[----:B0-----:R-:W-:Y:S01]  /*0360*/  IMAD.WIDE R2, R0, 0x4, R2 ;  /* 0x0000000400027825 */ /* 0x001fe200078e0202 */
[----:B--2---:R-:W-:-:S05]  /*0370*/  SEL R6, R6, RZ, !P1 ;  /* 0x000000ff06067207 */ /* 0x004fca0004800000 */
[----:B------:R-:W-:-:S04]  /*0380*/  FADD R6, R6, 9.9999997473787516356e-06 ;  /* 0x3727c5ac06067421 */ /* 0x000fc80000000000 */
[----:B------:R-:W0:Y:S02]  /*0390*/  MUFU.SQRT R4, R6 ;  /* 0x0000000600047308 */ /* 0x000e240000002000 */
[C---:B0-----:R-:W-:Y:S02]  /*03a0*/  FSETP.GT.AND P2, PT, R4.reuse, 8.50705917302346158658e+37, PT ;  /* 0x7e8000000400780b */ /* 0x041fe40003f44000 */
[----:B------:R-:W-:Y:S02]  /*03b0*/  FSETP.GEU.AND P3, PT, R4, 1.175494350822287508e-38, PT ;  /* 0x008000000400780b */ /* 0x000fe40003f6e000 */
[----:B------:R-:W-:Y:S02]  /*03c0*/  FSEL R7, R7, 1, P2 ;  /* 0x3f80000007077808 */ /* 0x000fe40001000000 */
[----:B----4-:R-:W-:Y:S02]  /*03d0*/  SEL R5, R12, RZ, !P1 ;  /* 0x000000ff0c057207 */ /* 0x010fe40004800000 */
[----:B-----5:R-:W-:-:S05]  /*03e0*/  SEL R12, R9, RZ, !P1 ;  /* 0x000000ff090c7207 */ /* 0x020fca0004800000 */
[----:B------:R-:W-:Y:S01]  /*03f0*/  @P2 FMUL R4, R4, 0.25 ;  /* 0x3e80000004042820 */ /* 0x000fe20000400000 */
[----:B------:R-:W-:Y:S01]  /*0400*/  FADD R5, R5, -R12 ;  /* 0x8000000c05057221 */ /* 0x000fe20000000000 */
[----:B------:R-:W-:Y:S01]  /*0410*/  @!P3 FMUL R7, R7, 16777216 ;  /* 0x4b8000000707b820 */ /* 0x000fe20000400000 */
[----:B---3--:R-:W-:Y:S01]  /*0420*/  SEL R11, R11, RZ, !P1 ;  /* 0x000000ff0b0b7207 */ /* 0x008fe20004800000 */
[----:B------:R-:W-:Y:S01]  /*0430*/  @!P3 FMUL R4, R4, 16777216 ;  /* 0x4b8000000404b820 */ /* 0x000fe20000400000 */
[----:B------:R-:W-:-:S05]  /*0440*/  SEL R10, R10, RZ, !P1 ;  /* 0x000000ff0a0a7207 */ /* 0x000fca0004800000 */
[----:B------:R-:W0:Y:S02]  /*0450*/  MUFU.RCP R4, R4 ;  /* 0x0000000400047308 */ /* 0x000e240000001000 */
[----:B0-----:R-:W-:-:S04]  /*0460*/  FMUL R6, R4, R7 ;  /* 0x0000000704067220 */ /* 0x001fc80000400000 */
[----:B------:R-:W-:-:S04]  /*0470*/  FMUL R5, R5, R6 ;  /* 0x0000000605057220 */ /* 0x000fc80000400000 */
[----:B------:R-:W-:-:S05]  /*0480*/  FFMA R10, R5, R11, R10 ;  /* 0x0000000b050a7223 */ /* 0x000fca000000000a */
[----:B------:R-:W-:-:S04]  /*0490*/  FSETP.GEU.AND P2, PT, R10, RZ, PT ;  /* 0x000000ff0a00720b */ /* 0x000fc80003f4e000 */
[----:B------:R-:W-:Y:S02]  /*04a0*/  FSEL R5, R10, RZ, P2 ;  /* 0x000000ff0a057208 */ /* 0x000fe40001000000 */
[----:B------:R-:W-:-:S05]  /*04b0*/  @P1 SEL R5, R8, RZ, P0 ;  /* 0x000000ff08051207 */ /* 0x000fca0000000000 */
[----:B------:R-:W-:Y:S01]  /*04c0*/  STG.E desc[UR4][R2.64], R5 ;  /* 0x0000000502007986 */ /* 0x000fe2000c101904 */
[----:B------:R-:W-:Y:S05]  /*04d0*/  EXIT ;  /* 0x000000000000794d */ /* 0x000fea0003800000 */
.L_x_0:
[----:B------:R-:W-:-:S00]  /*04e0*/  BRA `(.L_x_0) ;  /* 0xfffffffc00fc7947 */ /* 0x000fc0000383ffff */
[----:B------:R-:W-:-:S00]  /*04f0*/  NOP ;  /* 0x0000000000007918 */ /* 0x000fc00000000000 */
        /* <DEDUP_REMOVED lines=8> */
.L_x_1:


//--------------------- .nv.global.init           --------------------------
	.section	.nv.global.init,"aw",@progbits
.nv.global.init:
	.type		_$_str,@object
	.size		_$_str,(_$_str_$_2 - _$_str)
_$_str:
        /*0000*/ 	.byte	0x5f, 0x5f, 0x43, 0x55, 0x44, 0x41, 0x5f, 0x46, 0x54, 0x5a, 0x00
	.type		_$_str_$_2,@object
	.size		_$_str_$_2,(.L_1 - _$_str_$_2)
_$_str_$_2:
        /*000b*/ 	.byte	0x5f, 0x5f, 0x43, 0x55, 0x44, 0x41, 0x5f, 0x50, 0x52, 0x45, 0x43, 0x5f, 0x53, 0x51, 0x52, 0x54
        /*001b*/ 	.byte	0x00
.L_1:


//--------------------- .nv.constant0.triton_poi_fused_cat_85 --------------------------
	.section	.nv.constant0.triton_poi_fused_cat_85,"a",@progbits
	.sectionflags	@""
	.align	4
.nv.constant0.triton_poi_fused_cat_85:
	.zero		588
